//
// Generated by NVIDIA NVVM Compiler
//
// Compiler Build ID: CL-36424714
// Cuda compilation tools, release 13.0, V13.0.88
// Based on NVVM 20.0.0
//

.version 9.0
.target sm_100
.address_size 64

	// .globl	_Z10testKernelPiS_i
// _ZZ10testKernelPiS_iE10swappedodd has been demoted
// _ZZ10testKernelPiS_iE11swappedeven has been demoted

.visible .entry _Z10testKernelPiS_i(
	.param .u64 .ptr .align 1 _Z10testKernelPiS_i_param_0,
	.param .u64 .ptr .align 1 _Z10testKernelPiS_i_param_1,
	.param .u32 _Z10testKernelPiS_i_param_2
)
{
	.reg .pred 	%p<11>;
	.reg .b16 	%rs<15>;
	.reg .b32 	%r<16>;
	.reg .b64 	%rd<10>;
	// demoted variable
	.shared .align 1 .u8 _ZZ10testKernelPiS_iE10swappedodd;
	// demoted variable
	.shared .align 1 .u8 _ZZ10testKernelPiS_iE11swappedeven;
	ld.param.u64 	%rd4, [_Z10testKernelPiS_i_param_0];
	ld.param.u64 	%rd3, [_Z10testKernelPiS_i_param_1];
	ld.param.u32 	%r6, [_Z10testKernelPiS_i_param_2];
	cvta.to.global.u64 	%rd1, %rd4;
	mov.u32 	%r7, %tid.y;
	setp.ne.s32 	%p3, %r7, 0;
	mov.u32 	%r8, %tid.x;
	shr.u32 	%r9, %r6, 31;
	add.s32 	%r10, %r6, %r9;
	shr.s32 	%r11, %r10, 1;
	add.s32 	%r13, %r11, -1;
	setp.ge.s32 	%p4, %r8, %r13;
	shl.b32 	%r14, %r8, 1;
	mul.wide.u32 	%rd5, %r14, 4;
	add.s64 	%rd2, %rd1, %rd5;
	setp.ge.s32 	%p5, %r8, %r11;
	or.pred  	%p1, %p3, %p4;
	or.pred  	%p2, %p3, %p5;
	mov.b16 	%rs14, 1;
$L__BB0_1:
	and.b16  	%rs4, %rs14, 255;
	setp.ne.s16 	%p6, %rs4, 1;
	@%p6 bra 	$L__BB0_6;
	bar.sync 	0;
	mov.b16 	%rs7, 0;
	st.shared.u8 	[_ZZ10testKernelPiS_iE11swappedeven], %rs7;
	bar.sync 	0;
	@%p2 bra 	$L__BB0_5;
	ld.global.u32 	%r2, [%rd2];
	ld.global.u32 	%r3, [%rd2+4];
	setp.le.s32 	%p8, %r2, %r3;
	@%p8 bra 	$L__BB0_5;
	st.global.u32 	[%rd2], %r3;
	st.global.u32 	[%rd2+4], %r2;
	mov.b16 	%rs8, 1;
	st.shared.u8 	[_ZZ10testKernelPiS_iE11swappedeven], %rs8;
$L__BB0_5:
	bar.sync 	0;
	bra.uni 	$L__BB0_10;
$L__BB0_6:
	bar.sync 	0;
	mov.b16 	%rs5, 0;
	st.shared.u8 	[_ZZ10testKernelPiS_iE10swappedodd], %rs5;
	bar.sync 	0;
	@%p1 bra 	$L__BB0_9;
	ld.global.u32 	%r4, [%rd2+4];
	ld.global.u32 	%r5, [%rd2+8];
	setp.le.s32 	%p7, %r4, %r5;
	@%p7 bra 	$L__BB0_9;
	st.global.u32 	[%rd2+4], %r5;
	st.global.u32 	[%rd2+8], %r4;
	mov.b16 	%rs6, 1;
	st.shared.u8 	[_ZZ10testKernelPiS_iE10swappedodd], %rs6;
$L__BB0_9:
	bar.sync 	0;
$L__BB0_10:
	ld.shared.u8 	%rs9, [_ZZ10testKernelPiS_iE10swappedodd];
	ld.shared.u8 	%rs10, [_ZZ10testKernelPiS_iE11swappedeven];
	or.b16  	%rs12, %rs9, %rs10;
	and.b16  	%rs13, %rs12, 255;
	setp.ne.s16 	%p9, %rs13, 0;
	xor.b16  	%rs14, %rs14, 1;
	@%p9 bra 	$L__BB0_1;
	bar.sync 	0;
	setp.ge.s32 	%p10, %r8, %r6;
	@%p10 bra 	$L__BB0_13;
	mul.wide.u32 	%rd6, %r8, 4;
	add.s64 	%rd7, %rd1, %rd6;
	ld.global.u32 	%r15, [%rd7];
	cvta.to.global.u64 	%rd8, %rd3;
	add.s64 	%rd9, %rd8, %rd6;
	st.global.u32 	[%rd9], %r15;
$L__BB0_13:
	ret;

}


// ===== COMPILED SASS (sm_100) =====

	.target	sm_100

	.elftype	@"ET_EXEC"


//--------------------- .note.nv.tkinfo           --------------------------
	.section	.note.nv.tkinfo,"",@"SHT_NOTE"
	.sectionflags	@"SHF_NOTE_NV_TKINFO"
	.tkinfo
        /*0018*/ 	.word	0x00000002
        /*0030*/ 	.string	""
        /*0030*/ 	.string	"ptxas"
        /*0030*/ 	.string	"Cuda compilation tools, release 13.0, V13.0.88"
        /*0030*/ 	.string	"Build cuda_13.0.r13.0/compiler.36424714_0"
        /*0030*/ 	.string	"-arch sm_100 -m 64 "



//--------------------- .note.nv.cuinfo           --------------------------
	.section	.note.nv.cuinfo,"",@"SHT_NOTE"
	.sectionflags	@"SHF_NOTE_NV_CUINFO"
        /*0018*/ 	.short	0x0002
        /*001a*/ 	.short	0x0064
        /*001c*/ 	.short	0x0082
	.zero		2


//--------------------- .nv.info                  --------------------------
	.section	.nv.info,"",@"SHT_CUDA_INFO"
	.align	4


	//----- nvinfo : EIATTR_REGCOUNT
	.align		4
        /*0000*/ 	.byte	0x04, 0x2f
        /*0002*/ 	.short	(.L_1 - .L_0)
	.align		4
.L_0:
        /*0004*/ 	.word	index@(_Z10testKernelPiS_i)
        /*0008*/ 	.word	0x0000000a


	//----- nvinfo : EIATTR_FRAME_SIZE
	.align		4
.L_1:
        /*000c*/ 	.byte	0x04, 0x11
        /*000e*/ 	.short	(.L_3 - .L_2)
	.align		4
.L_2:
        /*0010*/ 	.word	index@(_Z10testKernelPiS_i)
        /*0014*/ 	.word	0x00000000


	//----- nvinfo : EIATTR_MIN_STACK_SIZE
	.align		4
.L_3:
        /*0018*/ 	.byte	0x04, 0x12
        /*001a*/ 	.short	(.L_5 - .L_4)
	.align		4
.L_4:
        /*001c*/ 	.word	index@(_Z10testKernelPiS_i)
        /*0020*/ 	.word	0x00000000
.L_5:


//--------------------- .nv.compat                --------------------------
	.section	.nv.compat,"",@"SHT_CUDA_COMPAT_INFO"
	.align	4
        /*0000*/ 	.byte	0x02, 0x09, 0x00, 0x00, 0x02, 0x02, 0x01, 0x00, 0x02, 0x05, 0x05, 0x00, 0x03, 0x07, 0x01, 0x01
        /*0010*/ 	.byte	0x02, 0x03, 0x00, 0x00, 0x02, 0x06, 0x01, 0x00, 0x04, 0x0b, 0x08, 0x00, 0x09, 0x00, 0x00, 0x00
        /*0020*/ 	.byte	0x00, 0x00, 0x00, 0x00


//--------------------- .nv.info._Z10testKernelPiS_i --------------------------
	.section	.nv.info._Z10testKernelPiS_i,"",@"SHT_CUDA_INFO"
	.sectionflags	@""
	.align	4


	//----- nvinfo : EIATTR_CUDA_API_VERSION
	.align		4
        /*0000*/ 	.byte	0x04, 0x37
        /*0002*/ 	.short	(.L_7 - .L_6)
.L_6:
        /*0004*/ 	.word	0x00000082


	//----- nvinfo : EIATTR_KPARAM_INFO
	.align		4
.L_7:
        /*0008*/ 	.byte	0x04, 0x17
        /*000a*/ 	.short	(.L_9 - .L_8)
.L_8:
        /*000c*/ 	.word	0x00000000
        /*0010*/ 	.short	0x0002
        /*0012*/ 	.short	0x0010
        /*0014*/ 	.byte	0x00, 0xf0, 0x11, 0x00


	//----- nvinfo : EIATTR_KPARAM_INFO
	.align		4
.L_9:
        /*0018*/ 	.byte	0x04, 0x17
        /*001a*/ 	.short	(.L_11 - .L_10)
.L_10:
        /*001c*/ 	.word	0x00000000
        /*0020*/ 	.short	0x0001
        /*0022*/ 	.short	0x0008
        /*0024*/ 	.byte	0x00, 0xf5, 0x21, 0x00


	//----- nvinfo : EIATTR_KPARAM_INFO
	.align		4
.L_11:
        /*0028*/ 	.byte	0x04, 0x17
        /*002a*/ 	.short	(.L_13 - .L_12)
.L_12:
        /*002c*/ 	.word	0x00000000
        /*0030*/ 	.short	0x0000
        /*0032*/ 	.short	0x0000
        /*0034*/ 	.byte	0x00, 0xf5, 0x21, 0x00


	//----- nvinfo : EIATTR_SPARSE_MMA_MASK
	.align		4
.L_13:
        /*0038*/ 	.byte	0x03, 0x50
        /*003a*/ 	.short	0x0000


	//----- nvinfo : EIATTR_MAXREG_COUNT
	.align		4
        /*003c*/ 	.byte	0x03, 0x1b
        /*003e*/ 	.short	0x00ff


	//----- nvinfo : EIATTR_NUM_BARRIERS
	.align		4
        /*0040*/ 	.byte	0x02, 0x4c
        /*0042*/ 	.byte	0x01
	.zero		1


	//----- nvinfo : EIATTR_MERCURY_ISA_VERSION
	.align		4
        /*0044*/ 	.byte	0x03, 0x5f
        /*0046*/ 	.short	0x0101


	//----- nvinfo : EIATTR_VRC_CTA_INIT_COUNT
	.align		4
        /*0048*/ 	.byte	0x02, 0x4a
	.zero		1
	.zero		1


	//----- nvinfo : EIATTR_EXIT_INSTR_OFFSETS
	.align		4
        /*004c*/ 	.byte	0x04, 0x1c
        /*004e*/ 	.short	(.L_15 - .L_14)


	//   ....[0]....
.L_14:
        /*0050*/ 	.word	0x000003d0


	//   ....[1]....
        /*0054*/ 	.word	0x00000440


	//----- nvinfo : EIATTR_CRS_STACK_SIZE
	.align		4
.L_15:
        /*0058*/ 	.byte	0x04, 0x1e
        /*005a*/ 	.short	(.L_17 - .L_16)
.L_16:
        /*005c*/ 	.word	0x00000000


	//----- nvinfo : EIATTR_CBANK_PARAM_SIZE
	.align		4
.L_17:
        /*0060*/ 	.byte	0x03, 0x19
        /*0062*/ 	.short	0x0014


	//----- nvinfo : EIATTR_PARAM_CBANK
	.align		4
        /*0064*/ 	.byte	0x04, 0x0a
        /*0066*/ 	.short	(.L_19 - .L_18)
	.align		4
.L_18:
        /*0068*/ 	.word	index@(.nv.constant0._Z10testKernelPiS_i)
        /*006c*/ 	.short	0x0380
        /*006e*/ 	.short	0x0014


	//----- nvinfo : EIATTR_SW_WAR
	.align		4
.L_19:
        /*0070*/ 	.byte	0x04, 0x36
        /*0072*/ 	.short	(.L_21 - .L_20)
.L_20:
        /*0074*/ 	.word	0x00000008
.L_21:


//--------------------- .nv.callgraph             --------------------------
	.section	.nv.callgraph,"",@"SHT_CUDA_CALLGRAPH"
	.align	4
	.sectionentsize	8
	.align		4
        /*0000*/ 	.word	0x00000000
	.align		4
        /*0004*/ 	.word	0xffffffff
	.align		4
        /*0008*/ 	.word	0x00000000
	.align		4
        /*000c*/ 	.word	0xfffffffe
	.align		4
        /*0010*/ 	.word	0x00000000
	.align		4
        /*0014*/ 	.word	0xfffffffd
	.align		4
        /*0018*/ 	.word	0x00000000
	.align		4
        /*001c*/ 	.word	0xfffffffc


//--------------------- .text._Z10testKernelPiS_i --------------------------
	.section	.text._Z10testKernelPiS_i,"ax",@progbits
	.align	128
        .global         _Z10testKernelPiS_i
        .type           _Z10testKernelPiS_i,@function
        .size           _Z10testKernelPiS_i,(.L_x_8 - _Z10testKernelPiS_i)
        .other          _Z10testKernelPiS_i,@"STO_CUDA_ENTRY STV_DEFAULT"
_Z10testKernelPiS_i:
.text._Z10testKernelPiS_i:
[----:B------:R-:W-:Y:S01]  /*0000*/  LDC R1, c[0x0][0x37c] ;  /* 0x0000df00ff017b82 */ /* 0x000fe20000000800 */
[----:B------:R-:W0:Y:S01]  /*0010*/  S2R R0, SR_TID.Y ;  /* 0x0000000000007919 */ /* 0x000e220000002200 */
[----:B------:R-:W1:Y:S06]  /*0020*/  LDCU UR4, c[0x0][0x390] ;  /* 0x00007200ff0477ac */ /* 0x000e6c0008000800 */
[----:B------:R-:W2:Y:S01]  /*0030*/  LDC.64 R2, c[0x0][0x380] ;  /* 0x0000e000ff027b82 */ /* 0x000ea20000000a00 */
[----:B------:R-:W3:Y:S01]  /*0040*/  S2R R7, SR_TID.X ;  /* 0x0000000000077919 */ /* 0x000ee20000002100 */
[----:B------:R-:W4:Y:S01]  /*0050*/  LDCU.64 UR6, c[0x0][0x358] ;  /* 0x00006b00ff0677ac */ /* 0x000f220008000a00 */
[----:B-1----:R-:W-:-:S04]  /*0060*/  ULEA.HI UR4, UR4, UR4, URZ, 0x1 ;  /* 0x0000000404047291 */ /* 0x002fc8000f8f08ff */
[----:B------:R-:W-:-:S04]  /*0070*/  USHF.R.S32.HI UR4, URZ, 0x1, UR4 ;  /* 0x00000001ff047899 */ /* 0x000fc80008011404 */
[----:B------:R-:W-:Y:S01]  /*0080*/  UIADD3 UR5, UPT, UPT, UR4, -0x1, URZ ;  /* 0xffffffff04057890 */ /* 0x000fe2000fffe0ff */
[----:B0-----:R-:W-:Y:S01]  /*0090*/  ISETP.NE.AND P0, PT, R0, RZ, PT ;  /* 0x000000ff0000720c */ /* 0x001fe20003f05270 */
[----:B------:R-:W-:Y:S02]  /*00a0*/  IMAD.MOV.U32 R0, RZ, RZ, 0x1 ;  /* 0x00000001ff007424 */ /* 0x000fe400078e00ff */
[C---:B---3--:R-:W-:Y:S01]  /*00b0*/  IMAD.SHL.U32 R5, R7.reuse, 0x2, RZ ;  /* 0x0000000207057824 */ /* 0x048fe200078e00ff */
[C---:B------:R-:W-:Y:S02]  /*00c0*/  ISETP.GE.OR P1, PT, R7.reuse, UR4, P0 ;  /* 0x0000000407007c0c */ /* 0x040fe40008726670 */
[----:B------:R-:W-:Y:S01]  /*00d0*/  ISETP.GE.OR P0, PT, R7, UR5, P0 ;  /* 0x0000000507007c0c */ /* 0x000fe20008706670 */
[----:B--2-4-:R-:W-:-:S12]  /*00e0*/  IMAD.WIDE.U32 R2, R5, 0x4, R2 ;  /* 0x0000000405027825 */ /* 0x014fd800078e0002 */
.L_x_6:
[----:B------:R-:W-:-:S04]  /*00f0*/  LOP3.LUT R4, R0, 0xff, RZ, 0xc0, !PT ;  /* 0x000000ff00047812 */ /* 0x000fc800078ec0ff */
[----:B------:R-:W-:-:S13]  /*0100*/  ISETP.NE.AND P2, PT, R4, 0x1, PT ;  /* 0x000000010400780c */ /* 0x000fda0003f45270 */
[----:B------:R-:W-:Y:S05]  /*0110*/  @P2 BRA `(.L_x_0) ;  /* 0x0000000000482947 */ /* 0x000fea0003800000 */
[----:B------:R-:W0:Y:S08]  /*0120*/  S2UR UR5, SR_CgaCtaId ;  /* 0x00000000000579c3 */ /* 0x000e300000008800 */
[----:B------:R-:W-:Y:S06]  /*0130*/  BAR.SYNC.DEFER_BLOCKING 0x0 ;  /* 0x0000000000007b1d */ /* 0x000fec0000010000 */
[----:B------:R-:W-:Y:S01]  /*0140*/  UMOV UR4, 0x400 ;  /* 0x0000040000047882 */ /* 0x000fe20000000000 */
[----:B------:R-:W-:Y:S01]  /*0150*/  BSSY.RECONVERGENT B0, `(.L_x_1) ;  /* 0x000000c000007945 */ /* 0x000fe20003800200 */
[----:B0-----:R-:W-:-:S09]  /*0160*/  ULEA UR4, UR5, UR4, 0x18 ;  /* 0x0000000405047291 */ /* 0x001fd2000f8ec0ff */
[----:B------:R-:W-:Y:S01]  /*0170*/  STS.U8 [UR4+0x1], RZ ;  /* 0x000001ffff007988 */ /* 0x000fe20008000004 */
[----:B------:R-:W-:Y:S06]  /*0180*/  BAR.SYNC.DEFER_BLOCKING 0x0 ;  /* 0x0000000000007b1d */ /* 0x000fec0000010000 */
[----:B------:R-:W-:Y:S05]  /*0190*/  @P1 BRA `(.L_x_2) ;  /* 0x00000000001c1947 */ /* 0x000fea0003800000 */
[----:B------:R-:W2:Y:S04]  /*01a0*/  LDG.E R5, desc[UR6][R2.64] ;  /* 0x0000000602057981 */ /* 0x000ea8000c1e1900 */
[----:B------:R-:W2:Y:S01]  /*01b0*/  LDG.E R4, desc[UR6][R2.64+0x4] ;  /* 0x0000040602047981 */ /* 0x000ea2000c1e1900 */
[----:B------:R-:W-:Y:S01]  /*01c0*/  IMAD.MOV.U32 R6, RZ, RZ, 0x1 ;  /* 0x00000001ff067424 */ /* 0x000fe200078e00ff */
[----:B--2---:R-:W-:-:S13]  /*01d0*/  ISETP.GT.AND P2, PT, R5, R4, PT ;  /* 0x000000040500720c */ /* 0x004fda0003f44270 */
[----:B------:R0:W-:Y:S04]  /*01e0*/  @P2 STG.E desc[UR6][R2.64], R4 ;  /* 0x0000000402002986 */ /* 0x0001e8000c101906 */
[----:B------:R0:W-:Y:S04]  /*01f0*/  @P2 STG.E desc[UR6][R2.64+0x4], R5 ;  /* 0x0000040502002986 */ /* 0x0001e8000c101906 */
[----:B------:R0:W-:Y:S02]  /*0200*/  @P2 STS.U8 [UR4+0x1], R6 ;  /* 0x00000106ff002988 */ /* 0x0001e40008000004 */
.L_x_2:
[----:B------:R-:W-:Y:S05]  /*0210*/  BSYNC.RECONVERGENT B0 ;  /* 0x0000000000007941 */ /* 0x000fea0003800200 */
.L_x_1:
[----:B------:R-:W-:Y:S06]  /*0220*/  BAR.SYNC.DEFER_BLOCKING 0x0 ;  /* 0x0000000000007b1d */ /* 0x000fec0000010000 */
[----:B------:R-:W-:Y:S05]  /*0230*/  BRA `(.L_x_3) ;  /* 0x0000000000447947 */ /* 0x000fea0003800000 */
.L_x_0:
[----:B------:R-:W0:Y:S08]  /*0240*/  S2UR UR5, SR_CgaCtaId ;  /* 0x00000000000579c3 */ /* 0x000e300000008800 */
[----:B------:R-:W-:Y:S06]  /*0250*/  BAR.SYNC.DEFER_BLOCKING 0x0 ;  /* 0x0000000000007b1d */ /* 0x000fec0000010000 */
[----:B------:R-:W-:Y:S01]  /*0260*/  UMOV UR4, 0x400 ;  /* 0x0000040000047882 */ /* 0x000fe20000000000 */
[----:B------:R-:W-:Y:S01]  /*0270*/  BSSY.RECONVERGENT B0, `(.L_x_4) ;  /* 0x000000c000007945 */ /* 0x000fe20003800200 */
[----:B0-----:R-:W-:-:S09]  /*0280*/  ULEA UR4, UR5, UR4, 0x18 ;  /* 0x0000000405047291 */ /* 0x001fd2000f8ec0ff */
[----:B------:R-:W-:Y:S01]  /*0290*/  STS.U8 [UR4], RZ ;  /* 0x000000ffff007988 */ /* 0x000fe20008000004 */
        /* <DEDUP_REMOVED lines=8> */
[----:B------:R0:W-:Y:S02]  /*0320*/  @P2 STS.U8 [UR4], R6 ;  /* 0x00000006ff002988 */ /* 0x0001e40008000004 */
.L_x_5:
[----:B------:R-:W-:Y:S05]  /*0330*/  BSYNC.RECONVERGENT B0 ;  /* 0x0000000000007941 */ /* 0x000fea0003800200 */
.L_x_4:
[----:B------:R-:W-:Y:S06]  /*0340*/  BAR.SYNC.DEFER_BLOCKING 0x0 ;  /* 0x0000000000007b1d */ /* 0x000fec0000010000 */
.L_x_3:
[----:B0-----:R-:W-:Y:S01]  /*0350*/  LDS.U8 R4, [UR4] ;  /* 0x00000004ff047984 */ /* 0x001fe20008000000 */
[----:B------:R-:W-:-:S03]  /*0360*/  LOP3.LUT R0, R0, 0x1, RZ, 0x3c, !PT ;  /* 0x0000000100007812 */ /* 0x000fc600078e3cff */
[----:B------:R-:W0:Y:S02]  /*0370*/  LDS.U8 R5, [UR4+0x1] ;  /* 0x00000104ff057984 */ /* 0x000e240008000000 */
[----:B0-----:R-:W-:-:S13]  /*0380*/  LOP3.LUT P2, RZ, R4, 0xff, R5, 0xc8, !PT ;  /* 0x000000ff04ff7812 */ /* 0x001fda000784c805 */
[----:B------:R-:W-:Y:S05]  /*0390*/  @P2 BRA `(.L_x_6) ;  /* 0xfffffffc00542947 */ /* 0x000fea000383ffff */
[----:B------:R-:W0:Y:S01]  /*03a0*/  LDCU UR4, c[0x0][0x390] ;  /* 0x00007200ff0477ac */ /* 0x000e220008000800 */
[----:B------:R-:W-:Y:S01]  /*03b0*/  BAR.SYNC.DEFER_BLOCKING 0x0 ;  /* 0x0000000000007b1d */ /* 0x000fe20000010000 */
[----:B0-----:R-:W-:-:S13]  /*03c0*/  ISETP.GE.AND P0, PT, R7, UR4, PT ;  /* 0x0000000407007c0c */ /* 0x001fda000bf06270 */
[----:B------:R-:W-:Y:S05]  /*03d0*/  @P0 EXIT ;  /* 0x000000000000094d */ /* 0x000fea0003800000 */
[----:B------:R-:W0:Y:S08]  /*03e0*/  LDC.64 R2, c[0x0][0x380] ;  /* 0x0000e000ff027b82 */ /* 0x000e300000000a00 */
[----:B------:R-:W1:Y:S01]  /*03f0*/  LDC.64 R4, c[0x0][0x388] ;  /* 0x0000e200ff047b82 */ /* 0x000e620000000a00 */
[----:B0-----:R-:W-:-:S06]  /*0400*/  IMAD.WIDE.U32 R2, R7, 0x4, R2 ;  /* 0x0000000407027825 */ /* 0x001fcc00078e0002 */
[----:B------:R-:W2:Y:S01]  /*0410*/  LDG.E R3, desc[UR6][R2.64] ;  /* 0x0000000602037981 */ /* 0x000ea2000c1e1900 */
[----:B-1----:R-:W-:-:S05]  /*0420*/  IMAD.WIDE.U32 R4, R7, 0x4, R4 ;  /* 0x0000000407047825 */ /* 0x002fca00078e0004 */
[----:B--2---:R-:W-:Y:S01]  /*0430*/  STG.E desc[UR6][R4.64], R3 ;  /* 0x0000000304007986 */ /* 0x004fe2000c101906 */
[----:B------:R-:W-:Y:S05]  /*0440*/  EXIT ;  /* 0x000000000000794d */ /* 0x000fea0003800000 */
.L_x_7:
[----:B------:R-:W-:-:S00]  /*0450*/  BRA `(.L_x_7) ;  /* 0xfffffffc00fc7947 */ /* 0x000fc0000383ffff */
[----:B------:R-:W-:-:S00]  /*0460*/  NOP ;  /* 0x0000000000007918 */ /* 0x000fc00000000000 */
        /* <DEDUP_REMOVED lines=9> */
.L_x_8:


//--------------------- .nv.shared._Z10testKernelPiS_i --------------------------
	.section	.nv.shared._Z10testKernelPiS_i,"aw",@nobits
	.sectionflags	@""
.nv.shared._Z10testKernelPiS_i:
	.zero		1026


//--------------------- .nv.shared.reserved.0     --------------------------
	.section	.nv.shared.reserved.0,"aw",@nobits
	.weak		__nv_reservedSMEM_offset_0_alias
	.size		__nv_reservedSMEM_offset_0_alias, 0, 64
	.other		__nv_reservedSMEM_offset_0_alias,@"STO_CUDA_RESERVED_SHARED STV_DEFAULT"
__nv_reservedSMEM_offset_0_alias:
	.zero		0
	.zero		64


//--------------------- .nv.constant0._Z10testKernelPiS_i --------------------------
	.section	.nv.constant0._Z10testKernelPiS_i,"a",@progbits
	.sectionflags	@""
	.align	4
.nv.constant0._Z10testKernelPiS_i:
	.zero		916


//--------------------- SYMBOLS --------------------------

	.type		.nv.reservedSmem.offset0,@object
	.size		.nv.reservedSmem.offset0,0x4
	.type		.nv.reservedSmem.cap,@object
	.size		.nv.reservedSmem.cap,0x4
